//
// Generated by NVIDIA NVVM Compiler
//
// Compiler Build ID: CL-36424714
// Cuda compilation tools, release 13.0, V13.0.88
// Based on NVVM 20.0.0
//

.version 9.0
.target sm_100
.address_size 64

	// .globl	_Z11copy_kernelPfS_i

.visible .entry _Z11copy_kernelPfS_i(
	.param .u64 .ptr .align 1 _Z11copy_kernelPfS_i_param_0,
	.param .u64 .ptr .align 1 _Z11copy_kernelPfS_i_param_1,
	.param .u32 _Z11copy_kernelPfS_i_param_2
)
{
	.reg .pred 	%p<2>;
	.reg .b32 	%r<6>;
	.reg .b32 	%f<2>;
	.reg .b64 	%rd<8>;

	ld.param.u64 	%rd1, [_Z11copy_kernelPfS_i_param_0];
	ld.param.u64 	%rd2, [_Z11copy_kernelPfS_i_param_1];
	ld.param.u32 	%r2, [_Z11copy_kernelPfS_i_param_2];
	mov.u32 	%r3, %ctaid.x;
	mov.u32 	%r4, %ntid.x;
	mov.u32 	%r5, %tid.x;
	mad.lo.s32 	%r1, %r3, %r4, %r5;
	setp.ge.s32 	%p1, %r1, %r2;
	@%p1 bra 	$L__BB0_2;
	cvta.to.global.u64 	%rd3, %rd1;
	cvta.to.global.u64 	%rd4, %rd2;
	mul.wide.s32 	%rd5, %r1, 4;
	add.s64 	%rd6, %rd3, %rd5;
	ld.global.f32 	%f1, [%rd6];
	add.s64 	%rd7, %rd4, %rd5;
	st.global.f32 	[%rd7], %f1;
$L__BB0_2:
	ret;

}
	// .globl	_Z12scale_kernelPfS_fi
.visible .entry _Z12scale_kernelPfS_fi(
	.param .u64 .ptr .align 1 _Z12scale_kernelPfS_fi_param_0,
	.param .u64 .ptr .align 1 _Z12scale_kernelPfS_fi_param_1,
	.param .f32 _Z12scale_kernelPfS_fi_param_2,
	.param .u32 _Z12scale_kernelPfS_fi_param_3
)
{
	.reg .pred 	%p<2>;
	.reg .b32 	%r<6>;
	.reg .b32 	%f<4>;
	.reg .b64 	%rd<8>;

	ld.param.u64 	%rd1, [_Z12scale_kernelPfS_fi_param_0];
	ld.param.u64 	%rd2, [_Z12scale_kernelPfS_fi_param_1];
	ld.param.f32 	%f1, [_Z12scale_kernelPfS_fi_param_2];
	ld.param.u32 	%r2, [_Z12scale_kernelPfS_fi_param_3];
	mov.u32 	%r3, %ctaid.x;
	mov.u32 	%r4, %ntid.x;
	mov.u32 	%r5, %tid.x;
	mad.lo.s32 	%r1, %r3, %r4, %r5;
	setp.ge.s32 	%p1, %r1, %r2;
	@%p1 bra 	$L__BB1_2;
	cvta.to.global.u64 	%rd3, %rd2;
	cvta.to.global.u64 	%rd4, %rd1;
	mul.wide.s32 	%rd5, %r1, 4;
	add.s64 	%rd6, %rd3, %rd5;
	ld.global.f32 	%f2, [%rd6];
	mul.f32 	%f3, %f1, %f2;
	add.s64 	%rd7, %rd4, %rd5;
	st.global.f32 	[%rd7], %f3;
$L__BB1_2:
	ret;

}
	// .globl	_Z10add_kernelPfS_S_i
.visible .entry _Z10add_kernelPfS_S_i(
	.param .u64 .ptr .align 1 _Z10add_kernelPfS_S_i_param_0,
	.param .u64 .ptr .align 1 _Z10add_kernelPfS_S_i_param_1,
	.param .u64 .ptr .align 1 _Z10add_kernelPfS_S_i_param_2,
	.param .u32 _Z10add_kernelPfS_S_i_param_3
)
{
	.reg .pred 	%p<2>;
	.reg .b32 	%r<6>;
	.reg .b32 	%f<4>;
	.reg .b64 	%rd<11>;

	ld.param.u64 	%rd1, [_Z10add_kernelPfS_S_i_param_0];
	ld.param.u64 	%rd2, [_Z10add_kernelPfS_S_i_param_1];
	ld.param.u64 	%rd3, [_Z10add_kernelPfS_S_i_param_2];
	ld.param.u32 	%r2, [_Z10add_kernelPfS_S_i_param_3];
	mov.u32 	%r3, %ctaid.x;
	mov.u32 	%r4, %ntid.x;
	mov.u32 	%r5, %tid.x;
	mad.lo.s32 	%r1, %r3, %r4, %r5;
	setp.ge.s32 	%p1, %r1, %r2;
	@%p1 bra 	$L__BB2_2;
	cvta.to.global.u64 	%rd4, %rd1;
	cvta.to.global.u64 	%rd5, %rd2;
	cvta.to.global.u64 	%rd6, %rd3;
	mul.wide.s32 	%rd7, %r1, 4;
	add.s64 	%rd8, %rd4, %rd7;
	ld.global.f32 	%f1, [%rd8];
	add.s64 	%rd9, %rd5, %rd7;
	ld.global.f32 	%f2, [%rd9];
	add.f32 	%f3, %f1, %f2;
	add.s64 	%rd10, %rd6, %rd7;
	st.global.f32 	[%rd10], %f3;
$L__BB2_2:
	ret;

}
	// .globl	_Z12triad_kernelPfS_S_fi
.visible .entry _Z12triad_kernelPfS_S_fi(
	.param .u64 .ptr .align 1 _Z12triad_kernelPfS_S_fi_param_0,
	.param .u64 .ptr .align 1 _Z12triad_kernelPfS_S_fi_param_1,
	.param .u64 .ptr .align 1 _Z12triad_kernelPfS_S_fi_param_2,
	.param .f32 _Z12triad_kernelPfS_S_fi_param_3,
	.param .u32 _Z12triad_kernelPfS_S_fi_param_4
)
{
	.reg .pred 	%p<2>;
	.reg .b32 	%r<6>;
	.reg .b32 	%f<5>;
	.reg .b64 	%rd<11>;

	ld.param.u64 	%rd1, [_Z12triad_kernelPfS_S_fi_param_0];
	ld.param.u64 	%rd2, [_Z12triad_kernelPfS_S_fi_param_1];
	ld.param.u64 	%rd3, [_Z12triad_kernelPfS_S_fi_param_2];
	ld.param.f32 	%f1, [_Z12triad_kernelPfS_S_fi_param_3];
	ld.param.u32 	%r2, [_Z12triad_kernelPfS_S_fi_param_4];
	mov.u32 	%r3, %ctaid.x;
	mov.u32 	%r4, %ntid.x;
	mov.u32 	%r5, %tid.x;
	mad.lo.s32 	%r1, %r3, %r4, %r5;
	setp.ge.s32 	%p1, %r1, %r2;
	@%p1 bra 	$L__BB3_2;
	cvta.to.global.u64 	%rd4, %rd2;
	cvta.to.global.u64 	%rd5, %rd3;
	cvta.to.global.u64 	%rd6, %rd1;
	mul.wide.s32 	%rd7, %r1, 4;
	add.s64 	%rd8, %rd4, %rd7;
	ld.global.f32 	%f2, [%rd8];
	add.s64 	%rd9, %rd5, %rd7;
	ld.global.f32 	%f3, [%rd9];
	fma.rn.f32 	%f4, %f1, %f3, %f2;
	add.s64 	%rd10, %rd6, %rd7;
	st.global.f32 	[%rd10], %f4;
$L__BB3_2:
	ret;

}


// ===== COMPILED SASS (sm_100) =====

	.target	sm_100

	.elftype	@"ET_EXEC"


//--------------------- .note.nv.tkinfo           --------------------------
	.section	.note.nv.tkinfo,"",@"SHT_NOTE"
	.sectionflags	@"SHF_NOTE_NV_TKINFO"
	.tkinfo
        /*0018*/ 	.word	0x00000002
        /*0030*/ 	.string	""
        /*0030*/ 	.string	"ptxas"
        /*0030*/ 	.string	"Cuda compilation tools, release 13.0, V13.0.88"
        /*0030*/ 	.string	"Build cuda_13.0.r13.0/compiler.36424714_0"
        /*0030*/ 	.string	"-arch sm_100 -m 64 "



//--------------------- .note.nv.cuinfo           --------------------------
	.section	.note.nv.cuinfo,"",@"SHT_NOTE"
	.sectionflags	@"SHF_NOTE_NV_CUINFO"
        /*0018*/ 	.short	0x0002
        /*001a*/ 	.short	0x0064
        /*001c*/ 	.short	0x0082
	.zero		2


//--------------------- .nv.info                  --------------------------
	.section	.nv.info,"",@"SHT_CUDA_INFO"
	.align	4


	//----- nvinfo : EIATTR_REGCOUNT
	.align		4
        /*0000*/ 	.byte	0x04, 0x2f
        /*0002*/ 	.short	(.L_1 - .L_0)
	.align		4
.L_0:
        /*0004*/ 	.word	index@(_Z11copy_kernelPfS_i)
        /*0008*/ 	.word	0x0000000a


	//----- nvinfo : EIATTR_FRAME_SIZE
	.align		4
.L_1:
        /*000c*/ 	.byte	0x04, 0x11
        /*000e*/ 	.short	(.L_3 - .L_2)
	.align		4
.L_2:
        /*0010*/ 	.word	index@(_Z11copy_kernelPfS_i)
        /*0014*/ 	.word	0x00000000


	//----- nvinfo : EIATTR_REGCOUNT
	.align		4
.L_3:
        /*0018*/ 	.byte	0x04, 0x2f
        /*001a*/ 	.short	(.L_5 - .L_4)
	.align		4
.L_4:
        /*001c*/ 	.word	index@(_Z12scale_kernelPfS_fi)
        /*0020*/ 	.word	0x0000000a


	//----- nvinfo : EIATTR_FRAME_SIZE
	.align		4
.L_5:
        /*0024*/ 	.byte	0x04, 0x11
        /*0026*/ 	.short	(.L_7 - .L_6)
	.align		4
.L_6:
        /*0028*/ 	.word	index@(_Z12scale_kernelPfS_fi)
        /*002c*/ 	.word	0x00000000


	//----- nvinfo : EIATTR_REGCOUNT
	.align		4
.L_7:
        /*0030*/ 	.byte	0x04, 0x2f
        /*0032*/ 	.short	(.L_9 - .L_8)
	.align		4
.L_8:
        /*0034*/ 	.word	index@(_Z10add_kernelPfS_S_i)
        /*0038*/ 	.word	0x0000000c


	//----- nvinfo : EIATTR_FRAME_SIZE
	.align		4
.L_9:
        /*003c*/ 	.byte	0x04, 0x11
        /*003e*/ 	.short	(.L_11 - .L_10)
	.align		4
.L_10:
        /*0040*/ 	.word	index@(_Z10add_kernelPfS_S_i)
        /*0044*/ 	.word	0x00000000


	//----- nvinfo : EIATTR_REGCOUNT
	.align		4
.L_11:
        /*0048*/ 	.byte	0x04, 0x2f
        /*004a*/ 	.short	(.L_13 - .L_12)
	.align		4
.L_12:
        /*004c*/ 	.word	index@(_Z12triad_kernelPfS_S_fi)
        /*0050*/ 	.word	0x0000000c


	//----- nvinfo : EIATTR_FRAME_SIZE
	.align		4
.L_13:
        /*0054*/ 	.byte	0x04, 0x11
        /*0056*/ 	.short	(.L_15 - .L_14)
	.align		4
.L_14:
        /*0058*/ 	.word	index@(_Z12triad_kernelPfS_S_fi)
        /*005c*/ 	.word	0x00000000


	//----- nvinfo : EIATTR_MIN_STACK_SIZE
	.align		4
.L_15:
        /*0060*/ 	.byte	0x04, 0x12
        /*0062*/ 	.short	(.L_17 - .L_16)
	.align		4
.L_16:
        /*0064*/ 	.word	index@(_Z12triad_kernelPfS_S_fi)
        /*0068*/ 	.word	0x00000000


	//----- nvinfo : EIATTR_MIN_STACK_SIZE
	.align		4
.L_17:
        /*006c*/ 	.byte	0x04, 0x12
        /*006e*/ 	.short	(.L_19 - .L_18)
	.align		4
.L_18:
        /*0070*/ 	.word	index@(_Z10add_kernelPfS_S_i)
        /*0074*/ 	.word	0x00000000


	//----- nvinfo : EIATTR_MIN_STACK_SIZE
	.align		4
.L_19:
        /*0078*/ 	.byte	0x04, 0x12
        /*007a*/ 	.short	(.L_21 - .L_20)
	.align		4
.L_20:
        /*007c*/ 	.word	index@(_Z12scale_kernelPfS_fi)
        /*0080*/ 	.word	0x00000000


	//----- nvinfo : EIATTR_MIN_STACK_SIZE
	.align		4
.L_21:
        /*0084*/ 	.byte	0x04, 0x12
        /*0086*/ 	.short	(.L_23 - .L_22)
	.align		4
.L_22:
        /*0088*/ 	.word	index@(_Z11copy_kernelPfS_i)
        /*008c*/ 	.word	0x00000000
.L_23:


//--------------------- .nv.compat                --------------------------
	.section	.nv.compat,"",@"SHT_CUDA_COMPAT_INFO"
	.align	4
        /*0000*/ 	.byte	0x02, 0x09, 0x00, 0x00, 0x02, 0x02, 0x01, 0x00, 0x02, 0x05, 0x05, 0x00, 0x03, 0x07, 0x01, 0x01
        /*0010*/ 	.byte	0x02, 0x03, 0x00, 0x00, 0x02, 0x06, 0x01, 0x00, 0x04, 0x0b, 0x08, 0x00, 0x09, 0x00, 0x00, 0x00
        /*0020*/ 	.byte	0x00, 0x00, 0x00, 0x00


//--------------------- .nv.info._Z12triad_kernelPfS_S_fi --------------------------
	.section	.nv.info._Z12triad_kernelPfS_S_fi,"",@"SHT_CUDA_INFO"
	.sectionflags	@""
	.align	4


	//----- nvinfo : EIATTR_CUDA_API_VERSION
	.align		4
        /*0000*/ 	.byte	0x04, 0x37
        /*0002*/ 	.short	(.L_25 - .L_24)
.L_24:
        /*0004*/ 	.word	0x00000082


	//----- nvinfo : EIATTR_KPARAM_INFO
	.align		4
.L_25:
        /*0008*/ 	.byte	0x04, 0x17
        /*000a*/ 	.short	(.L_27 - .L_26)
.L_26:
        /*000c*/ 	.word	0x00000000
        /*0010*/ 	.short	0x0004
        /*0012*/ 	.short	0x001c
        /*0014*/ 	.byte	0x00, 0xf0, 0x11, 0x00


	//----- nvinfo : EIATTR_KPARAM_INFO
	.align		4
.L_27:
        /*0018*/ 	.byte	0x04, 0x17
        /*001a*/ 	.short	(.L_29 - .L_28)
.L_28:
        /*001c*/ 	.word	0x00000000
        /*0020*/ 	.short	0x0003
        /*0022*/ 	.short	0x0018
        /*0024*/ 	.byte	0x00, 0xf0, 0x11, 0x00


	//----- nvinfo : EIATTR_KPARAM_INFO
	.align		4
.L_29:
        /*0028*/ 	.byte	0x04, 0x17
        /*002a*/ 	.short	(.L_31 - .L_30)
.L_30:
        /*002c*/ 	.word	0x00000000
        /*0030*/ 	.short	0x0002
        /*0032*/ 	.short	0x0010
        /*0034*/ 	.byte	0x00, 0xf5, 0x21, 0x00


	//----- nvinfo : EIATTR_KPARAM_INFO
	.align		4
.L_31:
        /*0038*/ 	.byte	0x04, 0x17
        /*003a*/ 	.short	(.L_33 - .L_32)
.L_32:
        /*003c*/ 	.word	0x00000000
        /*0040*/ 	.short	0x0001
        /*0042*/ 	.short	0x0008
        /*0044*/ 	.byte	0x00, 0xf5, 0x21, 0x00


	//----- nvinfo : EIATTR_KPARAM_INFO
	.align		4
.L_33:
        /*0048*/ 	.byte	0x04, 0x17
        /*004a*/ 	.short	(.L_35 - .L_34)
.L_34:
        /*004c*/ 	.word	0x00000000
        /*0050*/ 	.short	0x0000
        /*0052*/ 	.short	0x0000
        /*0054*/ 	.byte	0x00, 0xf5, 0x21, 0x00


	//----- nvinfo : EIATTR_SPARSE_MMA_MASK
	.align		4
.L_35:
        /*0058*/ 	.byte	0x03, 0x50
        /*005a*/ 	.short	0x0000


	//----- nvinfo : EIATTR_MAXREG_COUNT
	.align		4
        /*005c*/ 	.byte	0x03, 0x1b
        /*005e*/ 	.short	0x00ff


	//----- nvinfo : EIATTR_MERCURY_ISA_VERSION
	.align		4
        /*0060*/ 	.byte	0x03, 0x5f
        /*0062*/ 	.short	0x0101


	//----- nvinfo : EIATTR_VRC_CTA_INIT_COUNT
	.align		4
        /*0064*/ 	.byte	0x02, 0x4a
	.zero		1
	.zero		1


	//----- nvinfo : EIATTR_EXIT_INSTR_OFFSETS
	.align		4
        /*0068*/ 	.byte	0x04, 0x1c
        /*006a*/ 	.short	(.L_37 - .L_36)


	//   ....[0]....
.L_36:
        /*006c*/ 	.word	0x00000070


	//   ....[1]....
        /*0070*/ 	.word	0x00000140


	//----- nvinfo : EIATTR_CBANK_PARAM_SIZE
	.align		4
.L_37:
        /*0074*/ 	.byte	0x03, 0x19
        /*0076*/ 	.short	0x0020


	//----- nvinfo : EIATTR_PARAM_CBANK
	.align		4
        /*0078*/ 	.byte	0x04, 0x0a
        /*007a*/ 	.short	(.L_39 - .L_38)
	.align		4
.L_38:
        /*007c*/ 	.word	index@(.nv.constant0._Z12triad_kernelPfS_S_fi)
        /*0080*/ 	.short	0x0380
        /*0082*/ 	.short	0x0020


	//----- nvinfo : EIATTR_SW_WAR
	.align		4
.L_39:
        /*0084*/ 	.byte	0x04, 0x36
        /*0086*/ 	.short	(.L_41 - .L_40)
.L_40:
        /*0088*/ 	.word	0x00000008
.L_41:


//--------------------- .nv.info._Z10add_kernelPfS_S_i --------------------------
	.section	.nv.info._Z10add_kernelPfS_S_i,"",@"SHT_CUDA_INFO"
	.sectionflags	@""
	.align	4


	//----- nvinfo : EIATTR_CUDA_API_VERSION
	.align		4
        /*0000*/ 	.byte	0x04, 0x37
        /*0002*/ 	.short	(.L_43 - .L_42)
.L_42:
        /*0004*/ 	.word	0x00000082


	//----- nvinfo : EIATTR_KPARAM_INFO
	.align		4
.L_43:
        /*0008*/ 	.byte	0x04, 0x17
        /*000a*/ 	.short	(.L_45 - .L_44)
.L_44:
        /*000c*/ 	.word	0x00000000
        /*0010*/ 	.short	0x0003
        /*0012*/ 	.short	0x0018
        /*0014*/ 	.byte	0x00, 0xf0, 0x11, 0x00


	//----- nvinfo : EIATTR_KPARAM_INFO
	.align		4
.L_45:
        /*0018*/ 	.byte	0x04, 0x17
        /*001a*/ 	.short	(.L_47 - .L_46)
.L_46:
        /*001c*/ 	.word	0x00000000
        /*0020*/ 	.short	0x0002
        /*0022*/ 	.short	0x0010
        /*0024*/ 	.byte	0x00, 0xf5, 0x21, 0x00


	//----- nvinfo : EIATTR_KPARAM_INFO
	.align		4
.L_47:
        /*0028*/ 	.byte	0x04, 0x17
        /*002a*/ 	.short	(.L_49 - .L_48)
.L_48:
        /*002c*/ 	.word	0x00000000
        /*0030*/ 	.short	0x0001
        /*0032*/ 	.short	0x0008
        /*0034*/ 	.byte	0x00, 0xf5, 0x21, 0x00


	//----- nvinfo : EIATTR_KPARAM_INFO
	.align		4
.L_49:
        /*0038*/ 	.byte	0x04, 0x17
        /*003a*/ 	.short	(.L_51 - .L_50)
.L_50:
        /*003c*/ 	.word	0x00000000
        /*0040*/ 	.short	0x0000
        /*0042*/ 	.short	0x0000
        /*0044*/ 	.byte	0x00, 0xf5, 0x21, 0x00


	//----- nvinfo : EIATTR_SPARSE_MMA_MASK
	.align		4
.L_51:
        /*0048*/ 	.byte	0x03, 0x50
        /*004a*/ 	.short	0x0000


	//----- nvinfo : EIATTR_MAXREG_COUNT
	.align		4
        /*004c*/ 	.byte	0x03, 0x1b
        /*004e*/ 	.short	0x00ff


	//----- nvinfo : EIATTR_MERCURY_ISA_VERSION
	.align		4
        /*0050*/ 	.byte	0x03, 0x5f
        /*0052*/ 	.short	0x0101


	//----- nvinfo : EIATTR_VRC_CTA_INIT_COUNT
	.align		4
        /*0054*/ 	.byte	0x02, 0x4a
	.zero		1
	.zero		1


	//----- nvinfo : EIATTR_EXIT_INSTR_OFFSETS
	.align		4
        /*0058*/ 	.byte	0x04, 0x1c
        /*005a*/ 	.short	(.L_53 - .L_52)


	//   ....[0]....
.L_52:
        /*005c*/ 	.word	0x00000070


	//   ....[1]....
        /*0060*/ 	.word	0x00000130


	//----- nvinfo : EIATTR_CBANK_PARAM_SIZE
	.align		4
.L_53:
        /*0064*/ 	.byte	0x03, 0x19
        /*0066*/ 	.short	0x001c


	//----- nvinfo : EIATTR_PARAM_CBANK
	.align		4
        /*0068*/ 	.byte	0x04, 0x0a
        /*006a*/ 	.short	(.L_55 - .L_54)
	.align		4
.L_54:
        /*006c*/ 	.word	index@(.nv.constant0._Z10add_kernelPfS_S_i)
        /*0070*/ 	.short	0x0380
        /*0072*/ 	.short	0x001c


	//----- nvinfo : EIATTR_SW_WAR
	.align		4
.L_55:
        /*0074*/ 	.byte	0x04, 0x36
        /*0076*/ 	.short	(.L_57 - .L_56)
.L_56:
        /*0078*/ 	.word	0x00000008
.L_57:


//--------------------- .nv.info._Z12scale_kernelPfS_fi --------------------------
	.section	.nv.info._Z12scale_kernelPfS_fi,"",@"SHT_CUDA_INFO"
	.sectionflags	@""
	.align	4


	//----- nvinfo : EIATTR_CUDA_API_VERSION
	.align		4
        /*0000*/ 	.byte	0x04, 0x37
        /*0002*/ 	.short	(.L_59 - .L_58)
.L_58:
        /*0004*/ 	.word	0x00000082


	//----- nvinfo : EIATTR_KPARAM_INFO
	.align		4
.L_59:
        /*0008*/ 	.byte	0x04, 0x17
        /*000a*/ 	.short	(.L_61 - .L_60)
.L_60:
        /*000c*/ 	.word	0x00000000
        /*0010*/ 	.short	0x0003
        /*0012*/ 	.short	0x0014
        /*0014*/ 	.byte	0x00, 0xf0, 0x11, 0x00


	//----- nvinfo : EIATTR_KPARAM_INFO
	.align		4
.L_61:
        /*0018*/ 	.byte	0x04, 0x17
        /*001a*/ 	.short	(.L_63 - .L_62)
.L_62:
        /*001c*/ 	.word	0x00000000
        /*0020*/ 	.short	0x0002
        /*0022*/ 	.short	0x0010
        /*0024*/ 	.byte	0x00, 0xf0, 0x11, 0x00


	//----- nvinfo : EIATTR_KPARAM_INFO
	.align		4
.L_63:
        /*0028*/ 	.byte	0x04, 0x17
        /*002a*/ 	.short	(.L_65 - .L_64)
.L_64:
        /*002c*/ 	.word	0x00000000
        /*0030*/ 	.short	0x0001
        /*0032*/ 	.short	0x0008
        /*0034*/ 	.byte	0x00, 0xf5, 0x21, 0x00


	//----- nvinfo : EIATTR_KPARAM_INFO
	.align		4
.L_65:
        /*0038*/ 	.byte	0x04, 0x17
        /*003a*/ 	.short	(.L_67 - .L_66)
.L_66:
        /*003c*/ 	.word	0x00000000
        /*0040*/ 	.short	0x0000
        /*0042*/ 	.short	0x0000
        /*0044*/ 	.byte	0x00, 0xf5, 0x21, 0x00


	//----- nvinfo : EIATTR_SPARSE_MMA_MASK
	.align		4
.L_67:
        /*0048*/ 	.byte	0x03, 0x50
        /*004a*/ 	.short	0x0000


	//----- nvinfo : EIATTR_MAXREG_COUNT
	.align		4
        /*004c*/ 	.byte	0x03, 0x1b
        /*004e*/ 	.short	0x00ff


	//----- nvinfo : EIATTR_MERCURY_ISA_VERSION
	.align		4
        /*0050*/ 	.byte	0x03, 0x5f
        /*0052*/ 	.short	0x0101


	//----- nvinfo : EIATTR_VRC_CTA_INIT_COUNT
	.align		4
        /*0054*/ 	.byte	0x02, 0x4a
	.zero		1
	.zero		1


	//----- nvinfo : EIATTR_EXIT_INSTR_OFFSETS
	.align		4
        /*0058*/ 	.byte	0x04, 0x1c
        /*005a*/ 	.short	(.L_69 - .L_68)


	//   ....[0]....
.L_68:
        /*005c*/ 	.word	0x00000070


	//   ....[1]....
        /*0060*/ 	.word	0x00000110


	//----- nvinfo : EIATTR_CBANK_PARAM_SIZE
	.align		4
.L_69:
        /*0064*/ 	.byte	0x03, 0x19
        /*0066*/ 	.short	0x0018


	//----- nvinfo : EIATTR_PARAM_CBANK
	.align		4
        /*0068*/ 	.byte	0x04, 0x0a
        /*006a*/ 	.short	(.L_71 - .L_70)
	.align		4
.L_70:
        /*006c*/ 	.word	index@(.nv.constant0._Z12scale_kernelPfS_fi)
        /*0070*/ 	.short	0x0380
        /*0072*/ 	.short	0x0018


	//----- nvinfo : EIATTR_SW_WAR
	.align		4
.L_71:
        /*0074*/ 	.byte	0x04, 0x36
        /*0076*/ 	.short	(.L_73 - .L_72)
.L_72:
        /*0078*/ 	.word	0x00000008
.L_73:


//--------------------- .nv.info._Z11copy_kernelPfS_i --------------------------
	.section	.nv.info._Z11copy_kernelPfS_i,"",@"SHT_CUDA_INFO"
	.sectionflags	@""
	.align	4


	//----- nvinfo : EIATTR_CUDA_API_VERSION
	.align		4
        /*0000*/ 	.byte	0x04, 0x37
        /*0002*/ 	.short	(.L_75 - .L_74)
.L_74:
        /*0004*/ 	.word	0x00000082


	//----- nvinfo : EIATTR_KPARAM_INFO
	.align		4
.L_75:
        /*0008*/ 	.byte	0x04, 0x17
        /*000a*/ 	.short	(.L_77 - .L_76)
.L_76:
        /*000c*/ 	.word	0x00000000
        /*0010*/ 	.short	0x0002
        /*0012*/ 	.short	0x0010
        /*0014*/ 	.byte	0x00, 0xf0, 0x11, 0x00


	//----- nvinfo : EIATTR_KPARAM_INFO
	.align		4
.L_77:
        /*0018*/ 	.byte	0x04, 0x17
        /*001a*/ 	.short	(.L_79 - .L_78)
.L_78:
        /*001c*/ 	.word	0x00000000
        /*0020*/ 	.short	0x0001
        /*0022*/ 	.short	0x0008
        /*0024*/ 	.byte	0x00, 0xf5, 0x21, 0x00


	//----- nvinfo : EIATTR_KPARAM_INFO
	.align		4
.L_79:
        /*0028*/ 	.byte	0x04, 0x17
        /*002a*/ 	.short	(.L_81 - .L_80)
.L_80:
        /*002c*/ 	.word	0x00000000
        /*0030*/ 	.short	0x0000
        /*0032*/ 	.short	0x0000
        /*0034*/ 	.byte	0x00, 0xf5, 0x21, 0x00


	//----- nvinfo : EIATTR_SPARSE_MMA_MASK
	.align		4
.L_81:
        /*0038*/ 	.byte	0x03, 0x50
        /*003a*/ 	.short	0x0000


	//----- nvinfo : EIATTR_MAXREG_COUNT
	.align		4
        /*003c*/ 	.byte	0x03, 0x1b
        /*003e*/ 	.short	0x00ff


	//----- nvinfo : EIATTR_MERCURY_ISA_VERSION
	.align		4
        /*0040*/ 	.byte	0x03, 0x5f
        /*0042*/ 	.short	0x0101


	//----- nvinfo : EIATTR_VRC_CTA_INIT_COUNT
	.align		4
        /*0044*/ 	.byte	0x02, 0x4a
	.zero		1
	.zero		1


	//----- nvinfo : EIATTR_EXIT_INSTR_OFFSETS
	.align		4
        /*0048*/ 	.byte	0x04, 0x1c
        /*004a*/ 	.short	(.L_83 - .L_82)


	//   ....[0]....
.L_82:
        /*004c*/ 	.word	0x00000070


	//   ....[1]....
        /*0050*/ 	.word	0x000000f0


	//----- nvinfo : EIATTR_CBANK_PARAM_SIZE
	.align		4
.L_83:
        /*0054*/ 	.byte	0x03, 0x19
        /*0056*/ 	.short	0x0014


	//----- nvinfo : EIATTR_PARAM_CBANK
	.align		4
        /*0058*/ 	.byte	0x04, 0x0a
        /*005a*/ 	.short	(.L_85 - .L_84)
	.align		4
.L_84:
        /*005c*/ 	.word	index@(.nv.constant0._Z11copy_kernelPfS_i)
        /*0060*/ 	.short	0x0380
        /*0062*/ 	.short	0x0014


	//----- nvinfo : EIATTR_SW_WAR
	.align		4
.L_85:
        /*0064*/ 	.byte	0x04, 0x36
        /*0066*/ 	.short	(.L_87 - .L_86)
.L_86:
        /*0068*/ 	.word	0x00000008
.L_87:


//--------------------- .nv.callgraph             --------------------------
	.section	.nv.callgraph,"",@"SHT_CUDA_CALLGRAPH"
	.align	4
	.sectionentsize	8
	.align		4
        /*0000*/ 	.word	0x00000000
	.align		4
        /*0004*/ 	.word	0xffffffff
	.align		4
        /*0008*/ 	.word	0x00000000
	.align		4
        /*000c*/ 	.word	0xfffffffe
	.align		4
        /*0010*/ 	.word	0x00000000
	.align		4
        /*0014*/ 	.word	0xfffffffd
	.align		4
        /*0018*/ 	.word	0x00000000
	.align		4
        /*001c*/ 	.word	0xfffffffc


//--------------------- .text._Z12triad_kernelPfS_S_fi --------------------------
	.section	.text._Z12triad_kernelPfS_S_fi,"ax",@progbits
	.align	128
        .global         _Z12triad_kernelPfS_S_fi
        .type           _Z12triad_kernelPfS_S_fi,@function
        .size           _Z12triad_kernelPfS_S_fi,(.L_x_4 - _Z12triad_kernelPfS_S_fi)
        .other          _Z12triad_kernelPfS_S_fi,@"STO_CUDA_ENTRY STV_DEFAULT"
_Z12triad_kernelPfS_S_fi:
.text._Z12triad_kernelPfS_S_fi:
[----:B------:R-:W-:Y:S01]  /*0000*/  LDC R1, c[0x0][0x37c] ;  /* 0x0000df00ff017b82 */ /* 0x000fe20000000800 */
[----:B------:R-:W0:Y:S07]  /*0010*/  S2R R0, SR_TID.X ;  /* 0x0000000000007919 */ /* 0x000e2e0000002100 */
[----:B------:R-:W0:Y:S01]  /*0020*/  S2UR UR4, SR_CTAID.X ;  /* 0x00000000000479c3 */ /* 0x000e220000002500 */
[----:B------:R-:W1:Y:S07]  /*0030*/  LDCU UR5, c[0x0][0x39c] ;  /* 0x00007380ff0577ac */ /* 0x000e6e0008000800 */
[----:B------:R-:W0:Y:S02]  /*0040*/  LDC R9, c[0x0][0x360] ;  /* 0x0000d800ff097b82 */ /* 0x000e240000000800 */
[----:B0-----:R-:W-:-:S05]  /*0050*/  IMAD R9, R9, UR4, R0 ;  /* 0x0000000409097c24 */ /* 0x001fca000f8e0200 */
[----:B-1----:R-:W-:-:S13]  /*0060*/  ISETP.GE.AND P0, PT, R9, UR5, PT ;  /* 0x0000000509007c0c */ /* 0x002fda000bf06270 */
[----:B------:R-:W-:Y:S05]  /*0070*/  @P0 EXIT ;  /* 0x000000000000094d */ /* 0x000fea0003800000 */
[----:B------:R-:W0:Y:S01]  /*0080*/  LDC.64 R2, c[0x0][0x388] ;  /* 0x0000e200ff027b82 */ /* 0x000e220000000a00 */
[----:B------:R-:W1:Y:S01]  /*0090*/  LDCU.64 UR4, c[0x0][0x358] ;  /* 0x00006b00ff0477ac */ /* 0x000e620008000a00 */
[----:B------:R-:W2:Y:S06]  /*00a0*/  LDCU UR6, c[0x0][0x398] ;  /* 0x00007300ff0677ac */ /* 0x000eac0008000800 */
[----:B------:R-:W3:Y:S08]  /*00b0*/  LDC.64 R4, c[0x0][0x390] ;  /* 0x0000e400ff047b82 */ /* 0x000ef00000000a00 */
[----:B------:R-:W4:Y:S01]  /*00c0*/  LDC.64 R6, c[0x0][0x380] ;  /* 0x0000e000ff067b82 */ /* 0x000f220000000a00 */
[----:B0-----:R-:W-:-:S06]  /*00d0*/  IMAD.WIDE R2, R9, 0x4, R2 ;  /* 0x0000000409027825 */ /* 0x001fcc00078e0202 */
[----:B-1----:R-:W2:Y:S01]  /*00e0*/  LDG.E R2, desc[UR4][R2.64] ;  /* 0x0000000402027981 */ /* 0x002ea2000c1e1900 */
[----:B---3--:R-:W-:-:S06]  /*00f0*/  IMAD.WIDE R4, R9, 0x4, R4 ;  /* 0x0000000409047825 */ /* 0x008fcc00078e0204 */
[----:B------:R-:W2:Y:S01]  /*0100*/  LDG.E R5, desc[UR4][R4.64] ;  /* 0x0000000404057981 */ /* 0x000ea2000c1e1900 */
[----:B----4-:R-:W-:-:S04]  /*0110*/  IMAD.WIDE R6, R9, 0x4, R6 ;  /* 0x0000000409067825 */ /* 0x010fc800078e0206 */
[----:B--2---:R-:W-:-:S05]  /*0120*/  FFMA R9, R5, UR6, R2 ;  /* 0x0000000605097c23 */ /* 0x004fca0008000002 */
[----:B------:R-:W-:Y:S01]  /*0130*/  STG.E desc[UR4][R6.64], R9 ;  /* 0x0000000906007986 */ /* 0x000fe2000c101904 */
[----:B------:R-:W-:Y:S05]  /*0140*/  EXIT ;  /* 0x000000000000794d */ /* 0x000fea0003800000 */
.L_x_0:
[----:B------:R-:W-:-:S00]  /*0150*/  BRA `(.L_x_0) ;  /* 0xfffffffc00fc7947 */ /* 0x000fc0000383ffff */
[----:B------:R-:W-:-:S00]  /*0160*/  NOP ;  /* 0x0000000000007918 */ /* 0x000fc00000000000 */
        /* <DEDUP_REMOVED lines=9> */
.L_x_4:


//--------------------- .text._Z10add_kernelPfS_S_i --------------------------
	.section	.text._Z10add_kernelPfS_S_i,"ax",@progbits
	.align	128
        .global         _Z10add_kernelPfS_S_i
        .type           _Z10add_kernelPfS_S_i,@function
        .size           _Z10add_kernelPfS_S_i,(.L_x_5 - _Z10add_kernelPfS_S_i)
        .other          _Z10add_kernelPfS_S_i,@"STO_CUDA_ENTRY STV_DEFAULT"
_Z10add_kernelPfS_S_i:
.text._Z10add_kernelPfS_S_i:
        /* <DEDUP_REMOVED lines=9> */
[----:B------:R-:W1:Y:S07]  /*0090*/  LDCU.64 UR4, c[0x0][0x358] ;  /* 0x00006b00ff0477ac */ /* 0x000e6e0008000a00 */
[----:B------:R-:W2:Y:S08]  /*00a0*/  LDC.64 R4, c[0x0][0x388] ;  /* 0x0000e200ff047b82 */ /* 0x000eb00000000a00 */
[----:B------:R-:W3:Y:S01]  /*00b0*/  LDC.64 R6, c[0x0][0x390] ;  /* 0x0000e400ff067b82 */ /* 0x000ee20000000a00 */
[----:B0-----:R-:W-:-:S06]  /*00c0*/  IMAD.WIDE R2, R9, 0x4, R2 ;  /* 0x0000000409027825 */ /* 0x001fcc00078e0202 */
[----:B-1----:R-:W4:Y:S01]  /*00d0*/  LDG.E R2, desc[UR4][R2.64] ;  /* 0x0000000402027981 */ /* 0x002f22000c1e1900 */
[----:B--2---:R-:W-:-:S06]  /*00e0*/  IMAD.WIDE R4, R9, 0x4, R4 ;  /* 0x0000000409047825 */ /* 0x004fcc00078e0204 */
[----:B------:R-:W4:Y:S01]  /*00f0*/  LDG.E R5, desc[UR4][R4.64] ;  /* 0x0000000404057981 */ /* 0x000f22000c1e1900 */
[----:B---3--:R-:W-:-:S04]  /*0100*/  IMAD.WIDE R6, R9, 0x4, R6 ;  /* 0x0000000409067825 */ /* 0x008fc800078e0206 */
[----:B----4-:R-:W-:-:S05]  /*0110*/  FADD R9, R2, R5 ;  /* 0x0000000502097221 */ /* 0x010fca0000000000 */
[----:B------:R-:W-:Y:S01]  /*0120*/  STG.E desc[UR4][R6.64], R9 ;  /* 0x0000000906007986 */ /* 0x000fe2000c101904 */
[----:B------:R-:W-:Y:S05]  /*0130*/  EXIT ;  /* 0x000000000000794d */ /* 0x000fea0003800000 */
.L_x_1:
        /* <DEDUP_REMOVED lines=12> */
.L_x_5:


//--------------------- .text._Z12scale_kernelPfS_fi --------------------------
	.section	.text._Z12scale_kernelPfS_fi,"ax",@progbits
	.align	128
        .global         _Z12scale_kernelPfS_fi
        .type           _Z12scale_kernelPfS_fi,@function
        .size           _Z12scale_kernelPfS_fi,(.L_x_6 - _Z12scale_kernelPfS_fi)
        .other          _Z12scale_kernelPfS_fi,@"STO_CUDA_ENTRY STV_DEFAULT"
_Z12scale_kernelPfS_fi:
.text._Z12scale_kernelPfS_fi:
        /* <DEDUP_REMOVED lines=11> */
[----:B------:R-:W3:Y:S01]  /*00b0*/  LDC.64 R4, c[0x0][0x380] ;  /* 0x0000e000ff047b82 */ /* 0x000ee20000000a00 */
[----:B0-----:R-:W-:-:S06]  /*00c0*/  IMAD.WIDE R2, R7, 0x4, R2 ;  /* 0x0000000407027825 */ /* 0x001fcc00078e0202 */
[----:B-1----:R-:W2:Y:S01]  /*00d0*/  LDG.E R2, desc[UR4][R2.64] ;  /* 0x0000000402027981 */ /* 0x002ea2000c1e1900 */
[----:B---3--:R-:W-:-:S04]  /*00e0*/  IMAD.WIDE R4, R7, 0x4, R4 ;  /* 0x0000000407047825 */ /* 0x008fc800078e0204 */
[----:B--2---:R-:W-:-:S05]  /*00f0*/  FMUL R7, R2, UR6 ;  /* 0x0000000602077c20 */ /* 0x004fca0008400000 */
[----:B------:R-:W-:Y:S01]  /*0100*/  STG.E desc[UR4][R4.64], R7 ;  /* 0x0000000704007986 */ /* 0x000fe2000c101904 */
[----:B------:R-:W-:Y:S05]  /*0110*/  EXIT ;  /* 0x000000000000794d */ /* 0x000fea0003800000 */
.L_x_2:
        /* <DEDUP_REMOVED lines=14> */
.L_x_6:


//--------------------- .text._Z11copy_kernelPfS_i --------------------------
	.section	.text._Z11copy_kernelPfS_i,"ax",@progbits
	.align	128
        .global         _Z11copy_kernelPfS_i
        .type           _Z11copy_kernelPfS_i,@function
        .size           _Z11copy_kernelPfS_i,(.L_x_7 - _Z11copy_kernelPfS_i)
        .other          _Z11copy_kernelPfS_i,@"STO_CUDA_ENTRY STV_DEFAULT"
_Z11copy_kernelPfS_i:
.text._Z11copy_kernelPfS_i:
        /* <DEDUP_REMOVED lines=10> */
[----:B------:R-:W2:Y:S01]  /*00a0*/  LDC.64 R4, c[0x0][0x388] ;  /* 0x0000e200ff047b82 */ /* 0x000ea20000000a00 */
[----:B0-----:R-:W-:-:S06]  /*00b0*/  IMAD.WIDE R2, R7, 0x4, R2 ;  /* 0x0000000407027825 */ /* 0x001fcc00078e0202 */
[----:B-1----:R-:W3:Y:S01]  /*00c0*/  LDG.E R3, desc[UR4][R2.64] ;  /* 0x0000000402037981 */ /* 0x002ee2000c1e1900 */
[----:B--2---:R-:W-:-:S05]  /*00d0*/  IMAD.WIDE R4, R7, 0x4, R4 ;  /* 0x0000000407047825 */ /* 0x004fca00078e0204 */
[----:B---3--:R-:W-:Y:S01]  /*00e0*/  STG.E desc[UR4][R4.64], R3 ;  /* 0x0000000304007986 */ /* 0x008fe2000c101904 */
[----:B------:R-:W-:Y:S05]  /*00f0*/  EXIT ;  /* 0x000000000000794d */ /* 0x000fea0003800000 */
.L_x_3:
        /* <DEDUP_REMOVED lines=16> */
.L_x_7:


//--------------------- .nv.shared.reserved.0     --------------------------
	.section	.nv.shared.reserved.0,"aw",@nobits
	.weak		__nv_reservedSMEM_offset_0_alias
	.size		__nv_reservedSMEM_offset_0_alias, 0, 64
	.other		__nv_reservedSMEM_offset_0_alias,@"STO_CUDA_RESERVED_SHARED STV_DEFAULT"
__nv_reservedSMEM_offset_0_alias:
	.zero		0
	.zero		64


//--------------------- .nv.constant0._Z12triad_kernelPfS_S_fi --------------------------
	.section	.nv.constant0._Z12triad_kernelPfS_S_fi,"a",@progbits
	.sectionflags	@""
	.align	4
.nv.constant0._Z12triad_kernelPfS_S_fi:
	.zero		928


//--------------------- .nv.constant0._Z10add_kernelPfS_S_i --------------------------
	.section	.nv.constant0._Z10add_kernelPfS_S_i,"a",@progbits
	.sectionflags	@""
	.align	4
.nv.constant0._Z10add_kernelPfS_S_i:
	.zero		924


//--------------------- .nv.constant0._Z12scale_kernelPfS_fi --------------------------
	.section	.nv.constant0._Z12scale_kernelPfS_fi,"a",@progbits
	.sectionflags	@""
	.align	4
.nv.constant0._Z12scale_kernelPfS_fi:
	.zero		920


//--------------------- .nv.constant0._Z11copy_kernelPfS_i --------------------------
	.section	.nv.constant0._Z11copy_kernelPfS_i,"a",@progbits
	.sectionflags	@""
	.align	4
.nv.constant0._Z11copy_kernelPfS_i:
	.zero		916


//--------------------- SYMBOLS --------------------------

	.type		.nv.reservedSmem.offset0,@object
	.size		.nv.reservedSmem.offset0,0x4
